//
// Generated by NVIDIA NVVM Compiler
//
// Compiler Build ID: CL-36424714
// Cuda compilation tools, release 13.0, V13.0.88
// Based on NVVM 20.0.0
//

.version 9.0
.target sm_100
.address_size 64

	// .globl	_Z15tiledMatrixMultPKfS0_Pfiii

.visible .entry _Z15tiledMatrixMultPKfS0_Pfiii(
	.param .u64 .ptr .align 1 _Z15tiledMatrixMultPKfS0_Pfiii_param_0,
	.param .u64 .ptr .align 1 _Z15tiledMatrixMultPKfS0_Pfiii_param_1,
	.param .u64 .ptr .align 1 _Z15tiledMatrixMultPKfS0_Pfiii_param_2,
	.param .u32 _Z15tiledMatrixMultPKfS0_Pfiii_param_3,
	.param .u32 _Z15tiledMatrixMultPKfS0_Pfiii_param_4,
	.param .u32 _Z15tiledMatrixMultPKfS0_Pfiii_param_5
)
{


	ret;

}


// ===== COMPILED SASS (sm_100) =====

	.target	sm_100

	.elftype	@"ET_EXEC"


//--------------------- .note.nv.tkinfo           --------------------------
	.section	.note.nv.tkinfo,"",@"SHT_NOTE"
	.sectionflags	@"SHF_NOTE_NV_TKINFO"
	.tkinfo
        /*0018*/ 	.word	0x00000002
        /*0030*/ 	.string	""
        /*0030*/ 	.string	"ptxas"
        /*0030*/ 	.string	"Cuda compilation tools, release 13.0, V13.0.88"
        /*0030*/ 	.string	"Build cuda_13.0.r13.0/compiler.36424714_0"
        /*0030*/ 	.string	"-arch sm_100 -m 64 "



//--------------------- .note.nv.cuinfo           --------------------------
	.section	.note.nv.cuinfo,"",@"SHT_NOTE"
	.sectionflags	@"SHF_NOTE_NV_CUINFO"
        /*0018*/ 	.short	0x0002
        /*001a*/ 	.short	0x0064
        /*001c*/ 	.short	0x0082
	.zero		2


//--------------------- .nv.info                  --------------------------
	.section	.nv.info,"",@"SHT_CUDA_INFO"
	.align	4


	//----- nvinfo : EIATTR_REGCOUNT
	.align		4
        /*0000*/ 	.byte	0x04, 0x2f
        /*0002*/ 	.short	(.L_1 - .L_0)
	.align		4
.L_0:
        /*0004*/ 	.word	index@(_Z15tiledMatrixMultPKfS0_Pfiii)
        /*0008*/ 	.word	0x00000004


	//----- nvinfo : EIATTR_FRAME_SIZE
	.align		4
.L_1:
        /*000c*/ 	.byte	0x04, 0x11
        /*000e*/ 	.short	(.L_3 - .L_2)
	.align		4
.L_2:
        /*0010*/ 	.word	index@(_Z15tiledMatrixMultPKfS0_Pfiii)
        /*0014*/ 	.word	0x00000000


	//----- nvinfo : EIATTR_MIN_STACK_SIZE
	.align		4
.L_3:
        /*0018*/ 	.byte	0x04, 0x12
        /*001a*/ 	.short	(.L_5 - .L_4)
	.align		4
.L_4:
        /*001c*/ 	.word	index@(_Z15tiledMatrixMultPKfS0_Pfiii)
        /*0020*/ 	.word	0x00000000
.L_5:


//--------------------- .nv.compat                --------------------------
	.section	.nv.compat,"",@"SHT_CUDA_COMPAT_INFO"
	.align	4
        /*0000*/ 	.byte	0x02, 0x09, 0x00, 0x00, 0x02, 0x02, 0x01, 0x00, 0x02, 0x05, 0x05, 0x00, 0x03, 0x07, 0x01, 0x01
        /*0010*/ 	.byte	0x02, 0x03, 0x00, 0x00, 0x02, 0x06, 0x01, 0x00, 0x04, 0x0b, 0x08, 0x00, 0x09, 0x00, 0x00, 0x00
        /*0020*/ 	.byte	0x00, 0x00, 0x00, 0x00


//--------------------- .nv.info._Z15tiledMatrixMultPKfS0_Pfiii --------------------------
	.section	.nv.info._Z15tiledMatrixMultPKfS0_Pfiii,"",@"SHT_CUDA_INFO"
	.sectionflags	@""
	.align	4


	//----- nvinfo : EIATTR_CUDA_API_VERSION
	.align		4
        /*0000*/ 	.byte	0x04, 0x37
        /*0002*/ 	.short	(.L_7 - .L_6)
.L_6:
        /*0004*/ 	.word	0x00000082


	//----- nvinfo : EIATTR_KPARAM_INFO
	.align		4
.L_7:
        /*0008*/ 	.byte	0x04, 0x17
        /*000a*/ 	.short	(.L_9 - .L_8)
.L_8:
        /*000c*/ 	.word	0x00000000
        /*0010*/ 	.short	0x0005
        /*0012*/ 	.short	0x0020
        /*0014*/ 	.byte	0x00, 0xf0, 0x11, 0x00


	//----- nvinfo : EIATTR_KPARAM_INFO
	.align		4
.L_9:
        /*0018*/ 	.byte	0x04, 0x17
        /*001a*/ 	.short	(.L_11 - .L_10)
.L_10:
        /*001c*/ 	.word	0x00000000
        /*0020*/ 	.short	0x0004
        /*0022*/ 	.short	0x001c
        /*0024*/ 	.byte	0x00, 0xf0, 0x11, 0x00


	//----- nvinfo : EIATTR_KPARAM_INFO
	.align		4
.L_11:
        /*0028*/ 	.byte	0x04, 0x17
        /*002a*/ 	.short	(.L_13 - .L_12)
.L_12:
        /*002c*/ 	.word	0x00000000
        /*0030*/ 	.short	0x0003
        /*0032*/ 	.short	0x0018
        /*0034*/ 	.byte	0x00, 0xf0, 0x11, 0x00


	//----- nvinfo : EIATTR_KPARAM_INFO
	.align		4
.L_13:
        /*0038*/ 	.byte	0x04, 0x17
        /*003a*/ 	.short	(.L_15 - .L_14)
.L_14:
        /*003c*/ 	.word	0x00000000
        /*0040*/ 	.short	0x0002
        /*0042*/ 	.short	0x0010
        /*0044*/ 	.byte	0x00, 0xf5, 0x21, 0x00


	//----- nvinfo : EIATTR_KPARAM_INFO
	.align		4
.L_15:
        /*0048*/ 	.byte	0x04, 0x17
        /*004a*/ 	.short	(.L_17 - .L_16)
.L_16:
        /*004c*/ 	.word	0x00000000
        /*0050*/ 	.short	0x0001
        /*0052*/ 	.short	0x0008
        /*0054*/ 	.byte	0x00, 0xf5, 0x21, 0x00


	//----- nvinfo : EIATTR_KPARAM_INFO
	.align		4
.L_17:
        /*0058*/ 	.byte	0x04, 0x17
        /*005a*/ 	.short	(.L_19 - .L_18)
.L_18:
        /*005c*/ 	.word	0x00000000
        /*0060*/ 	.short	0x0000
        /*0062*/ 	.short	0x0000
        /*0064*/ 	.byte	0x00, 0xf5, 0x21, 0x00


	//----- nvinfo : EIATTR_SPARSE_MMA_MASK
	.align		4
.L_19:
        /*0068*/ 	.byte	0x03, 0x50
        /*006a*/ 	.short	0x0000


	//----- nvinfo : EIATTR_MAXREG_COUNT
	.align		4
        /*006c*/ 	.byte	0x03, 0x1b
        /*006e*/ 	.short	0x00ff


	//----- nvinfo : EIATTR_MERCURY_ISA_VERSION
	.align		4
        /*0070*/ 	.byte	0x03, 0x5f
        /*0072*/ 	.short	0x0101


	//----- nvinfo : EIATTR_VRC_CTA_INIT_COUNT
	.align		4
        /*0074*/ 	.byte	0x02, 0x4a
	.zero		1
	.zero		1


	//----- nvinfo : EIATTR_EXIT_INSTR_OFFSETS
	.align		4
        /*0078*/ 	.byte	0x04, 0x1c
        /*007a*/ 	.short	(.L_21 - .L_20)


	//   ....[0]....
.L_20:
        /*007c*/ 	.word	0x00000010


	//----- nvinfo : EIATTR_CBANK_PARAM_SIZE
	.align		4
.L_21:
        /*0080*/ 	.byte	0x03, 0x19
        /*0082*/ 	.short	0x0024


	//----- nvinfo : EIATTR_PARAM_CBANK
	.align		4
        /*0084*/ 	.byte	0x04, 0x0a
        /*0086*/ 	.short	(.L_23 - .L_22)
	.align		4
.L_22:
        /*0088*/ 	.word	index@(.nv.constant0._Z15tiledMatrixMultPKfS0_Pfiii)
        /*008c*/ 	.short	0x0380
        /*008e*/ 	.short	0x0024


	//----- nvinfo : EIATTR_SW_WAR
	.align		4
.L_23:
        /*0090*/ 	.byte	0x04, 0x36
        /*0092*/ 	.short	(.L_25 - .L_24)
.L_24:
        /*0094*/ 	.word	0x00000008
.L_25:


//--------------------- .nv.callgraph             --------------------------
	.section	.nv.callgraph,"",@"SHT_CUDA_CALLGRAPH"
	.align	4
	.sectionentsize	8
	.align		4
        /*0000*/ 	.word	0x00000000
	.align		4
        /*0004*/ 	.word	0xffffffff
	.align		4
        /*0008*/ 	.word	0x00000000
	.align		4
        /*000c*/ 	.word	0xfffffffe
	.align		4
        /*0010*/ 	.word	0x00000000
	.align		4
        /*0014*/ 	.word	0xfffffffd
	.align		4
        /*0018*/ 	.word	0x00000000
	.align		4
        /*001c*/ 	.word	0xfffffffc


//--------------------- .text._Z15tiledMatrixMultPKfS0_Pfiii --------------------------
	.section	.text._Z15tiledMatrixMultPKfS0_Pfiii,"ax",@progbits
	.align	128
        .global         _Z15tiledMatrixMultPKfS0_Pfiii
        .type           _Z15tiledMatrixMultPKfS0_Pfiii,@function
        .size           _Z15tiledMatrixMultPKfS0_Pfiii,(.L_x_1 - _Z15tiledMatrixMultPKfS0_Pfiii)
        .other          _Z15tiledMatrixMultPKfS0_Pfiii,@"STO_CUDA_ENTRY STV_DEFAULT"
_Z15tiledMatrixMultPKfS0_Pfiii:
.text._Z15tiledMatrixMultPKfS0_Pfiii:
[----:B------:R-:W-:Y:S01]  /*0000*/  LDC R1, c[0x0][0x37c] ;  /* 0x0000df00ff017b82 */ /* 0x000fe20000000800 */
[----:B------:R-:W-:Y:S05]  /*0010*/  EXIT ;  /* 0x000000000000794d */ /* 0x000fea0003800000 */
.L_x_0:
[----:B------:R-:W-:-:S00]  /*0020*/  BRA `(.L_x_0) ;  /* 0xfffffffc00fc7947 */ /* 0x000fc0000383ffff */
[----:B------:R-:W-:-:S00]  /*0030*/  NOP ;  /* 0x0000000000007918 */ /* 0x000fc00000000000 */
        /* <DEDUP_REMOVED lines=12> */
.L_x_1:


//--------------------- .nv.shared.reserved.0     --------------------------
	.section	.nv.shared.reserved.0,"aw",@nobits
	.weak		__nv_reservedSMEM_offset_0_alias
	.size		__nv_reservedSMEM_offset_0_alias, 0, 64
	.other		__nv_reservedSMEM_offset_0_alias,@"STO_CUDA_RESERVED_SHARED STV_DEFAULT"
__nv_reservedSMEM_offset_0_alias:
	.zero		0
	.zero		64


//--------------------- .nv.constant0._Z15tiledMatrixMultPKfS0_Pfiii --------------------------
	.section	.nv.constant0._Z15tiledMatrixMultPKfS0_Pfiii,"a",@progbits
	.sectionflags	@""
	.align	4
.nv.constant0._Z15tiledMatrixMultPKfS0_Pfiii:
	.zero		932


//--------------------- SYMBOLS --------------------------

	.type		.nv.reservedSmem.offset0,@object
	.size		.nv.reservedSmem.offset0,0x4
